	.headerflags	@"EF_CUDA_TEXMODE_UNIFIED EF_CUDA_64BIT_ADDRESS EF_CUDA_ACCELERATORS EF_CUDA_SM90 EF_CUDA_VIRTUAL_SM(EF_CUDA_SM90)"
	.elftype	@"ET_EXEC"


//--------------------- .nv.info                  --------------------------
	.section	.nv.info,"",@"SHT_CUDA_INFO"
	.align	4


	//----- nvinfo : EIATTR_REGCOUNT
	.align		4
        /*0000*/ 	.byte	0x04, 0x2f
        /*0002*/ 	.short	(.L_1 - .L_0)
	.align		4
.L_0:
        /*0004*/ 	.word	index@(triton_poi_fused_convolution_leaky_relu_37)
        /*0008*/ 	.word	0x00000012


	//----- nvinfo : EIATTR_MIN_STACK_SIZE
	.align		4
.L_1:
        /*000c*/ 	.byte	0x04, 0x12
        /*000e*/ 	.short	(.L_3 - .L_2)
	.align		4
.L_2:
        /*0010*/ 	.word	index@(triton_poi_fused_convolution_leaky_relu_37)
        /*0014*/ 	.word	0x00000000


	//----- nvinfo : EIATTR_FRAME_SIZE
	.align		4
.L_3:
        /*0018*/ 	.byte	0x04, 0x11
        /*001a*/ 	.short	(.L_5 - .L_4)
	.align		4
.L_4:
        /*001c*/ 	.word	index@(triton_poi_fused_convolution_leaky_relu_37)
        /*0020*/ 	.word	0x00000000


	//----- nvinfo : EIATTR_MIN_STACK_SIZE
	.align		4
.L_5:
        /*0024*/ 	.byte	0x04, 0x12
        /*0026*/ 	.short	(.L_7 - .L_6)
	.align		4
.L_6:
        /*0028*/ 	.word	index@(triton_poi_fused_convolution_leaky_relu_37)
        /*002c*/ 	.word	0x00000000
.L_7:


//--------------------- .nv.info.triton_poi_fused_convolution_leaky_relu_37 --------------------------
	.section	.nv.info.triton_poi_fused_convolution_leaky_relu_37,"",@"SHT_CUDA_INFO"
	.sectionflags	@""
	.align	4


	//----- nvinfo : EIATTR_CUDA_API_VERSION
	.align		4
        /*0000*/ 	.byte	0x04, 0x37
        /*0002*/ 	.short	(.L_9 - .L_8)
.L_8:
        /*0004*/ 	.word	0x0000007c


	//----- nvinfo : EIATTR_KPARAM_INFO
	.align		4
.L_9:
        /*0008*/ 	.byte	0x04, 0x17
        /*000a*/ 	.short	(.L_11 - .L_10)
.L_10:
        /*000c*/ 	.word	0x00000000
        /*0010*/ 	.short	0x0003
        /*0012*/ 	.short	0x0018
        /*0014*/ 	.byte	0x00, 0xf0, 0x11, 0x00


	//----- nvinfo : EIATTR_KPARAM_INFO
	.align		4
.L_11:
        /*0018*/ 	.byte	0x04, 0x17
        /*001a*/ 	.short	(.L_13 - .L_12)
.L_12:
        /*001c*/ 	.word	0x00000000
        /*0020*/ 	.short	0x0002
        /*0022*/ 	.short	0x0010
        /*0024*/ 	.byte	0x00, 0xf4, 0x21, 0x00


	//----- nvinfo : EIATTR_KPARAM_INFO
	.align		4
.L_13:
        /*0028*/ 	.byte	0x04, 0x17
        /*002a*/ 	.short	(.L_15 - .L_14)
.L_14:
        /*002c*/ 	.word	0x00000000
        /*0030*/ 	.short	0x0001
        /*0032*/ 	.short	0x0008
        /*0034*/ 	.byte	0x00, 0xf4, 0x21, 0x00


	//----- nvinfo : EIATTR_KPARAM_INFO
	.align		4
.L_15:
        /*0038*/ 	.byte	0x04, 0x17
        /*003a*/ 	.short	(.L_17 - .L_16)
.L_16:
        /*003c*/ 	.word	0x00000000
        /*0040*/ 	.short	0x0000
        /*0042*/ 	.short	0x0000
        /*0044*/ 	.byte	0x00, 0xf4, 0x21, 0x00


	//----- nvinfo : EIATTR_SPARSE_MMA_MASK
	.align		4
.L_17:
        /*0048*/ 	.byte	0x03, 0x50
        /*004a*/ 	.short	0x0000


	//----- nvinfo : EIATTR_MAXREG_COUNT
	.align		4
        /*004c*/ 	.byte	0x03, 0x1b
        /*004e*/ 	.short	0x00ff


	//----- nvinfo : EIATTR_EXIT_INSTR_OFFSETS
	.align		4
        /*0050*/ 	.byte	0x04, 0x1c
        /*0052*/ 	.short	(.L_19 - .L_18)


	//   ....[0]....
.L_18:
        /*0054*/ 	.word	0x00000310


	//----- nvinfo : EIATTR_REQNTID
	.align		4
.L_19:
        /*0058*/ 	.byte	0x04, 0x10
        /*005a*/ 	.short	(.L_21 - .L_20)
.L_20:
        /*005c*/ 	.word	0x00000080
        /*0060*/ 	.word	0x00000001
        /*0064*/ 	.word	0x00000001


	//----- nvinfo : EIATTR_CBANK_PARAM_SIZE
	.align		4
.L_21:
        /*0068*/ 	.byte	0x03, 0x19
        /*006a*/ 	.short	0x001c


	//----- nvinfo : EIATTR_PARAM_CBANK
	.align		4
        /*006c*/ 	.byte	0x04, 0x0a
        /*006e*/ 	.short	(.L_23 - .L_22)
	.align		4
.L_22:
        /*0070*/ 	.word	index@(.nv.constant0.triton_poi_fused_convolution_leaky_relu_37)
        /*0074*/ 	.short	0x0210
        /*0076*/ 	.short	0x001c


	//----- nvinfo : EIATTR_SW_WAR
	.align		4
.L_23:
        /*0078*/ 	.byte	0x04, 0x36
        /*007a*/ 	.short	(.L_25 - .L_24)
.L_24:
        /*007c*/ 	.word	0x00000008
.L_25:


//--------------------- .nv.callgraph             --------------------------
	.section	.nv.callgraph,"",@"SHT_CUDA_CALLGRAPH"
	.align	4
	.sectionentsize	8
	.align		4
        /*0000*/ 	.word	0x00000000
	.align		4
        /*0004*/ 	.word	0xffffffff
	.align		4
        /*0008*/ 	.word	0x00000000
	.align		4
        /*000c*/ 	.word	0xfffffffe
	.align		4
        /*0010*/ 	.word	0x00000000
	.align		4
        /*0014*/ 	.word	0xfffffffd
	.align		4
        /*0018*/ 	.word	0x00000000
	.align		4
        /*001c*/ 	.word	0xfffffffc


//--------------------- .text.triton_poi_fused_convolution_leaky_relu_37 --------------------------
	.section	.text.triton_poi_fused_convolution_leaky_relu_37,"ax",@progbits
	.align	128
        .global         triton_poi_fused_convolution_leaky_relu_37
        .type           triton_poi_fused_convolution_leaky_relu_37,@function
        .size           triton_poi_fused_convolution_leaky_relu_37,(.L_x_1 - triton_poi_fused_convolution_leaky_relu_37)
        .other          triton_poi_fused_convolution_leaky_relu_37,@"STO_CUDA_ENTRY STV_DEFAULT"
triton_poi_fused_convolution_leaky_relu_37:
.text.triton_poi_fused_convolution_leaky_relu_37:
[----:B------:R-:W-:Y:S01]  /*0000*/  LDC R1, c[0x0][0x28] ;  /* 0x00000a00ff017b82 */ /* 0x000fe20000000800 */
[----:B------:R-:W1:Y:S01]  /*0010*/  S2R R0, SR_TID.X ;  /* 0x0000000000007919 */ /* 0x000e620000002100 */
[----:B------:R-:W-:Y:S01]  /*0020*/  HFMA2.MMA R2, -RZ, RZ, 0, 0 ;  /* 0x00000000ff027435 */ /* 0x000fe200000001ff */
[----:B------:R-:W-:-:S05]  /*0030*/  IMAD.MOV.U32 R4, RZ, RZ, RZ ;  /* 0x000000ffff047224 */ /* 0x000fca00078e00ff */
[----:B------:R-:W2:Y:S01]  /*0040*/  LDC.64 R8, c[0x0][0x218] ;  /* 0x00008600ff087b82 */ /* 0x000ea20000000a00 */
[----:B------:R-:W3:Y:S01]  /*0050*/  S2R R3, SR_CTAID.X ;  /* 0x0000000000037919 */ /* 0x000ee20000002500 */
[----:B------:R-:W-:Y:S01]  /*0060*/  ULDC.64 UR4, c[0x0][0x208] ;  /* 0x0000820000047ab9 */ /* 0x000fe20000000a00 */
[----:B-1----:R-:W-:-:S05]  /*0070*/  IMAD.SHL.U32 R0, R0, 0x2, RZ ;  /* 0x0000000200007824 */ /* 0x002fca00078e00ff */
[----:B------:R-:W-:-:S04]  /*0080*/  LOP3.LUT R0, R0, 0xfe, RZ, 0xc0, !PT ;  /* 0x000000fe00007812 */ /* 0x000fc800078ec0ff */
[----:B---3--:R-:W-:-:S05]  /*0090*/  LEA R3, R3, R0, 0x8 ;  /* 0x0000000003037211 */ /* 0x008fca00078e40ff */
[C---:B------:R-:W-:Y:S02]  /*00a0*/  VIADD R5, R3.reuse, 0x1 ;  /* 0x0000000103057836 */ /* 0x040fe40000000000 */
[----:B------:R-:W-:-:S04]  /*00b0*/  IMAD.HI R0, R3, -0x6db6db6d, R2 ;  /* 0x9249249303007827 */ /* 0x000fc800078e0202 */
[----:B------:R-:W-:Y:S01]  /*00c0*/  IMAD.HI R2, R5, -0x6db6db6d, R4 ;  /* 0x9249249305027827 */ /* 0x000fe200078e0204 */
[----:B------:R-:W-:Y:S01]  /*00d0*/  SHF.R.U32.HI R7, RZ, 0x1f, R0 ;  /* 0x0000001fff077819 */ /* 0x000fe20000011600 */
[----:B------:R-:W1:Y:S02]  /*00e0*/  LDC.64 R4, c[0x0][0x220] ;  /* 0x00008800ff047b82 */ /* 0x000e640000000a00 */
[----:B--2---:R-:W-:Y:S01]  /*00f0*/  IMAD.WIDE R8, R3, 0x4, R8 ;  /* 0x0000000403087825 */ /* 0x004fe200078e0208 */
[----:B------:R-:W-:Y:S02]  /*0100*/  SHF.R.U32.HI R11, RZ, 0x1f, R2 ;  /* 0x0000001fff0b7819 */ /* 0x000fe40000011602 */
[----:B------:R-:W-:Y:S02]  /*0110*/  LEA.HI.SX32 R0, R0, R7, 0x1e ;  /* 0x0000000700007211 */ /* 0x000fe400078ff2ff */
[----:B------:R-:W-:Y:S01]  /*0120*/  LEA.HI.SX32 R11, R2, R11, 0x1e ;  /* 0x0000000b020b7211 */ /* 0x000fe200078ff2ff */
[----:B------:R-:W2:Y:S01]  /*0130*/  LDC.64 R6, c[0x0][0x210] ;  /* 0x00008400ff067b82 */ /* 0x000ea20000000a00 */
[----:B------:R-:W-:-:S02]  /*0140*/  SHF.R.S32.HI R13, RZ, 0x1f, R0 ;  /* 0x0000001fff0d7819 */ /* 0x000fc40000011400 */
[----:B------:R-:W-:Y:S02]  /*0150*/  SHF.R.S32.HI R2, RZ, 0x1f, R11 ;  /* 0x0000001fff027819 */ /* 0x000fe4000001140b */
[----:B------:R-:W-:Y:S02]  /*0160*/  LEA.HI R13, R13, R0, RZ, 0xa ;  /* 0x000000000d0d7211 */ /* 0x000fe400078f50ff */
[----:B------:R-:W-:Y:S02]  /*0170*/  LEA.HI R2, R2, R11, RZ, 0xa ;  /* 0x0000000b02027211 */ /* 0x000fe400078f50ff */
[----:B------:R-:W-:Y:S02]  /*0180*/  LOP3.LUT R13, R13, 0xfffffc00, RZ, 0xc0, !PT ;  /* 0xfffffc000d0d7812 */ /* 0x000fe400078ec0ff */
[----:B------:R-:W-:Y:S02]  /*0190*/  LOP3.LUT R2, R2, 0xfffffc00, RZ, 0xc0, !PT ;  /* 0xfffffc0002027812 */ /* 0x000fe400078ec0ff */
[----:B------:R-:W-:-:S03]  /*01a0*/  IADD3 R13, R0, -R13, RZ ;  /* 0x8000000d000d7210 */ /* 0x000fc60007ffe0ff */
[----:B------:R-:W-:Y:S02]  /*01b0*/  IMAD.IADD R15, R11, 0x1, -R2 ;  /* 0x000000010b0f7824 */ /* 0x000fe400078e0a02 */
[--C-:B-1----:R-:W-:Y:S02]  /*01c0*/  IMAD.WIDE R10, R13, 0x4, R4.reuse ;  /* 0x000000040d0a7825 */ /* 0x102fe400078e0204 */
[----:B------:R-:W3:Y:S02]  /*01d0*/  LDG.E.64 R12, desc[UR4][R8.64] ;  /* 0x00000004080c7981 */ /* 0x000ee4000c1e1b00 */
[----:B------:R-:W-:Y:S02]  /*01e0*/  IMAD.WIDE R4, R15, 0x4, R4 ;  /* 0x000000040f047825 */ /* 0x000fe400078e0204 */
[----:B------:R-:W3:Y:S02]  /*01f0*/  LDG.E.EL R11, desc[UR4][R10.64] ;  /* 0x000000040a0b7981 */ /* 0x000ee4000c2e1900 */
[----:B--2---:R-:W-:-:S02]  /*0200*/  IMAD.WIDE R6, R3, 0x4, R6 ;  /* 0x0000000403067825 */ /* 0x004fc400078e0206 */
[----:B------:R-:W2:Y:S04]  /*0210*/  LDG.E.EL R4, desc[UR4][R4.64] ;  /* 0x0000000404047981 */ /* 0x000ea8000c2e1900 */
[----:B------:R-:W4:Y:S01]  /*0220*/  LDG.E.64 R2, desc[UR4][R6.64] ;  /* 0x0000000406027981 */ /* 0x000f22000c1e1b00 */
[C---:B---3--:R-:W-:Y:S02]  /*0230*/  FSETP.GT.AND P1, PT, R11.reuse, -R12, PT ;  /* 0x8000000c0b00720b */ /* 0x048fe40003f24000 */
[C---:B--2---:R-:W-:Y:S02]  /*0240*/  FSETP.GT.AND P0, PT, R4.reuse, -R13, PT ;  /* 0x8000000d0400720b */ /* 0x044fe40003f04000 */
[----:B----4-:R-:W-:Y:S02]  /*0250*/  FSETP.GT.AND P3, PT, R11, -R2, PT ;  /* 0x800000020b00720b */ /* 0x010fe40003f64000 */
[----:B------:R-:W-:Y:S01]  /*0260*/  FSETP.GT.AND P2, PT, R4, -R3, PT ;  /* 0x800000030400720b */ /* 0x000fe20003f44000 */
[----:B------:R-:W-:Y:S01]  /*0270*/  FADD R2, R2, R11 ;  /* 0x0000000b02027221 */ /* 0x000fe20000000000 */
[----:B------:R-:W-:Y:S01]  /*0280*/  FADD R3, R3, R4 ;  /* 0x0000000403037221 */ /* 0x000fe20000000000 */
[----:B------:R-:W-:Y:S01]  /*0290*/  FADD R12, R11, R12 ;  /* 0x0000000c0b0c7221 */ /* 0x000fe20000000000 */
[----:B------:R-:W-:-:S03]  /*02a0*/  FADD R13, R4, R13 ;  /* 0x0000000d040d7221 */ /* 0x000fc60000000000 */
[----:B------:R-:W-:Y:S02]  /*02b0*/  @!P1 FMUL R12, R12, 0.10000000149011611938 ;  /* 0x3dcccccd0c0c9820 */ /* 0x000fe40000400000 */
[----:B------:R-:W-:Y:S02]  /*02c0*/  @!P0 FMUL R13, R13, 0.10000000149011611938 ;  /* 0x3dcccccd0d0d8820 */ /* 0x000fe40000400000 */
[----:B------:R-:W-:Y:S02]  /*02d0*/  @!P3 FMUL R2, R2, 0.10000000149011611938 ;  /* 0x3dcccccd0202b820 */ /* 0x000fe40000400000 */
[----:B------:R-:W-:-:S05]  /*02e0*/  @!P2 FMUL R3, R3, 0.10000000149011611938 ;  /* 0x3dcccccd0303a820 */ /* 0x000fca0000400000 */
[----:B------:R-:W-:Y:S04]  /*02f0*/  STG.E.64 desc[UR4][R6.64], R2 ;  /* 0x0000000206007986 */ /* 0x000fe8000c101b04 */
[----:B------:R-:W-:Y:S01]  /*0300*/  STG.E.64 desc[UR4][R8.64], R12 ;  /* 0x0000000c08007986 */ /* 0x000fe2000c101b04 */
[----:B------:R-:W-:Y:S05]  /*0310*/  EXIT ;  /* 0x000000000000794d */ /* 0x000fea0003800000 */
.L_x_0:
[----:B------:R-:W-:-:S00]  /*0320*/  BRA `(.L_x_0) ;  /* 0xfffffffc00fc7947 */ /* 0x000fc0000383ffff */
[----:B------:R-:W-:-:S00]  /*0330*/  NOP ;  /* 0x0000000000007918 */ /* 0x000fc00000000000 */
        /* <DEDUP_REMOVED lines=12> */
.L_x_1:


//--------------------- .nv.constant0.triton_poi_fused_convolution_leaky_relu_37 --------------------------
	.section	.nv.constant0.triton_poi_fused_convolution_leaky_relu_37,"a",@progbits
	.sectionflags	@""
	.align	4
.nv.constant0.triton_poi_fused_convolution_leaky_relu_37:
	.zero		556
